//
// Generated by NVIDIA NVVM Compiler
//
// Compiler Build ID: CL-36424714
// Cuda compilation tools, release 13.0, V13.0.88
// Based on NVVM 20.0.0
//

.version 9.0
.target sm_100
.address_size 64

	// .globl	_Z9addKernelPiS_S_

.visible .entry _Z9addKernelPiS_S_(
	.param .u64 .ptr .align 1 _Z9addKernelPiS_S__param_0,
	.param .u64 .ptr .align 1 _Z9addKernelPiS_S__param_1,
	.param .u64 .ptr .align 1 _Z9addKernelPiS_S__param_2
)
{
	.reg .b32 	%r<4>;
	.reg .b64 	%rd<7>;

	ld.param.u64 	%rd1, [_Z9addKernelPiS_S__param_0];
	ld.param.u64 	%rd2, [_Z9addKernelPiS_S__param_1];
	ld.param.u64 	%rd3, [_Z9addKernelPiS_S__param_2];
	cvta.to.global.u64 	%rd4, %rd3;
	cvta.to.global.u64 	%rd5, %rd2;
	cvta.to.global.u64 	%rd6, %rd1;
	ld.global.u32 	%r1, [%rd6];
	ld.global.u32 	%r2, [%rd5];
	add.s32 	%r3, %r2, %r1;
	st.global.u32 	[%rd4], %r3;
	ret;

}


// ===== COMPILED SASS (sm_100) =====

	.target	sm_100

	.elftype	@"ET_EXEC"


//--------------------- .note.nv.tkinfo           --------------------------
	.section	.note.nv.tkinfo,"",@"SHT_NOTE"
	.sectionflags	@"SHF_NOTE_NV_TKINFO"
	.tkinfo
        /*0018*/ 	.word	0x00000002
        /*0030*/ 	.string	""
        /*0030*/ 	.string	"ptxas"
        /*0030*/ 	.string	"Cuda compilation tools, release 13.0, V13.0.88"
        /*0030*/ 	.string	"Build cuda_13.0.r13.0/compiler.36424714_0"
        /*0030*/ 	.string	"-arch sm_100 -m 64 "



//--------------------- .note.nv.cuinfo           --------------------------
	.section	.note.nv.cuinfo,"",@"SHT_NOTE"
	.sectionflags	@"SHF_NOTE_NV_CUINFO"
        /*0018*/ 	.short	0x0002
        /*001a*/ 	.short	0x0064
        /*001c*/ 	.short	0x0082
	.zero		2


//--------------------- .nv.info                  --------------------------
	.section	.nv.info,"",@"SHT_CUDA_INFO"
	.align	4


	//----- nvinfo : EIATTR_REGCOUNT
	.align		4
        /*0000*/ 	.byte	0x04, 0x2f
        /*0002*/ 	.short	(.L_1 - .L_0)
	.align		4
.L_0:
        /*0004*/ 	.word	index@(_Z9addKernelPiS_S_)
        /*0008*/ 	.word	0x0000000c


	//----- nvinfo : EIATTR_FRAME_SIZE
	.align		4
.L_1:
        /*000c*/ 	.byte	0x04, 0x11
        /*000e*/ 	.short	(.L_3 - .L_2)
	.align		4
.L_2:
        /*0010*/ 	.word	index@(_Z9addKernelPiS_S_)
        /*0014*/ 	.word	0x00000000


	//----- nvinfo : EIATTR_MIN_STACK_SIZE
	.align		4
.L_3:
        /*0018*/ 	.byte	0x04, 0x12
        /*001a*/ 	.short	(.L_5 - .L_4)
	.align		4
.L_4:
        /*001c*/ 	.word	index@(_Z9addKernelPiS_S_)
        /*0020*/ 	.word	0x00000000
.L_5:


//--------------------- .nv.compat                --------------------------
	.section	.nv.compat,"",@"SHT_CUDA_COMPAT_INFO"
	.align	4
        /*0000*/ 	.byte	0x02, 0x09, 0x00, 0x00, 0x02, 0x02, 0x01, 0x00, 0x02, 0x05, 0x05, 0x00, 0x03, 0x07, 0x01, 0x01
        /*0010*/ 	.byte	0x02, 0x03, 0x00, 0x00, 0x02, 0x06, 0x01, 0x00, 0x04, 0x0b, 0x08, 0x00, 0x09, 0x00, 0x00, 0x00
        /*0020*/ 	.byte	0x00, 0x00, 0x00, 0x00


//--------------------- .nv.info._Z9addKernelPiS_S_ --------------------------
	.section	.nv.info._Z9addKernelPiS_S_,"",@"SHT_CUDA_INFO"
	.sectionflags	@""
	.align	4


	//----- nvinfo : EIATTR_CUDA_API_VERSION
	.align		4
        /*0000*/ 	.byte	0x04, 0x37
        /*0002*/ 	.short	(.L_7 - .L_6)
.L_6:
        /*0004*/ 	.word	0x00000082


	//----- nvinfo : EIATTR_KPARAM_INFO
	.align		4
.L_7:
        /*0008*/ 	.byte	0x04, 0x17
        /*000a*/ 	.short	(.L_9 - .L_8)
.L_8:
        /*000c*/ 	.word	0x00000000
        /*0010*/ 	.short	0x0002
        /*0012*/ 	.short	0x0010
        /*0014*/ 	.byte	0x00, 0xf5, 0x21, 0x00


	//----- nvinfo : EIATTR_KPARAM_INFO
	.align		4
.L_9:
        /*0018*/ 	.byte	0x04, 0x17
        /*001a*/ 	.short	(.L_11 - .L_10)
.L_10:
        /*001c*/ 	.word	0x00000000
        /*0020*/ 	.short	0x0001
        /*0022*/ 	.short	0x0008
        /*0024*/ 	.byte	0x00, 0xf5, 0x21, 0x00


	//----- nvinfo : EIATTR_KPARAM_INFO
	.align		4
.L_11:
        /*0028*/ 	.byte	0x04, 0x17
        /*002a*/ 	.short	(.L_13 - .L_12)
.L_12:
        /*002c*/ 	.word	0x00000000
        /*0030*/ 	.short	0x0000
        /*0032*/ 	.short	0x0000
        /*0034*/ 	.byte	0x00, 0xf5, 0x21, 0x00


	//----- nvinfo : EIATTR_SPARSE_MMA_MASK
	.align		4
.L_13:
        /*0038*/ 	.byte	0x03, 0x50
        /*003a*/ 	.short	0x0000


	//----- nvinfo : EIATTR_MAXREG_COUNT
	.align		4
        /*003c*/ 	.byte	0x03, 0x1b
        /*003e*/ 	.short	0x00ff


	//----- nvinfo : EIATTR_MERCURY_ISA_VERSION
	.align		4
        /*0040*/ 	.byte	0x03, 0x5f
        /*0042*/ 	.short	0x0101


	//----- nvinfo : EIATTR_VRC_CTA_INIT_COUNT
	.align		4
        /*0044*/ 	.byte	0x02, 0x4a
	.zero		1
	.zero		1


	//----- nvinfo : EIATTR_EXIT_INSTR_OFFSETS
	.align		4
        /*0048*/ 	.byte	0x04, 0x1c
        /*004a*/ 	.short	(.L_15 - .L_14)


	//   ....[0]....
.L_14:
        /*004c*/ 	.word	0x00000090


	//----- nvinfo : EIATTR_CBANK_PARAM_SIZE
	.align		4
.L_15:
        /*0050*/ 	.byte	0x03, 0x19
        /*0052*/ 	.short	0x0018


	//----- nvinfo : EIATTR_PARAM_CBANK
	.align		4
        /*0054*/ 	.byte	0x04, 0x0a
        /*0056*/ 	.short	(.L_17 - .L_16)
	.align		4
.L_16:
        /*0058*/ 	.word	index@(.nv.constant0._Z9addKernelPiS_S_)
        /*005c*/ 	.short	0x0380
        /*005e*/ 	.short	0x0018


	//----- nvinfo : EIATTR_SW_WAR
	.align		4
.L_17:
        /*0060*/ 	.byte	0x04, 0x36
        /*0062*/ 	.short	(.L_19 - .L_18)
.L_18:
        /*0064*/ 	.word	0x00000008
.L_19:


//--------------------- .nv.callgraph             --------------------------
	.section	.nv.callgraph,"",@"SHT_CUDA_CALLGRAPH"
	.align	4
	.sectionentsize	8
	.align		4
        /*0000*/ 	.word	0x00000000
	.align		4
        /*0004*/ 	.word	0xffffffff
	.align		4
        /*0008*/ 	.word	0x00000000
	.align		4
        /*000c*/ 	.word	0xfffffffe
	.align		4
        /*0010*/ 	.word	0x00000000
	.align		4
        /*0014*/ 	.word	0xfffffffd
	.align		4
        /*0018*/ 	.word	0x00000000
	.align		4
        /*001c*/ 	.word	0xfffffffc


//--------------------- .text._Z9addKernelPiS_S_  --------------------------
	.section	.text._Z9addKernelPiS_S_,"ax",@progbits
	.align	128
        .global         _Z9addKernelPiS_S_
        .type           _Z9addKernelPiS_S_,@function
        .size           _Z9addKernelPiS_S_,(.L_x_1 - _Z9addKernelPiS_S_)
        .other          _Z9addKernelPiS_S_,@"STO_CUDA_ENTRY STV_DEFAULT"
_Z9addKernelPiS_S_:
.text._Z9addKernelPiS_S_:
[----:B------:R-:W-:Y:S08]  /*0000*/  LDC R1, c[0x0][0x37c] ;  /* 0x0000df00ff017b82 */ /* 0x000ff00000000800 */
[----:B------:R-:W0:Y:S01]  /*0010*/  LDC.64 R2, c[0x0][0x380] ;  /* 0x0000e000ff027b82 */ /* 0x000e220000000a00 */
[----:B------:R-:W0:Y:S07]  /*0020*/  LDCU.64 UR4, c[0x0][0x358] ;  /* 0x00006b00ff0477ac */ /* 0x000e2e0008000a00 */
[----:B------:R-:W1:Y:S01]  /*0030*/  LDC.64 R4, c[0x0][0x388] ;  /* 0x0000e200ff047b82 */ /* 0x000e620000000a00 */
[----:B0-----:R-:W2:Y:S04]  /*0040*/  LDG.E R2, desc[UR4][R2.64] ;  /* 0x0000000402027981 */ /* 0x001ea8000c1e1900 */
[----:B-1----:R-:W2:Y:S03]  /*0050*/  LDG.E R5, desc[UR4][R4.64] ;  /* 0x0000000404057981 */ /* 0x002ea6000c1e1900 */
[----:B------:R-:W0:Y:S01]  /*0060*/  LDC.64 R6, c[0x0][0x390] ;  /* 0x0000e400ff067b82 */ /* 0x000e220000000a00 */
[----:B--2---:R-:W-:-:S05]  /*0070*/  IADD3 R9, PT, PT, R2, R5, RZ ;  /* 0x0000000502097210 */ /* 0x004fca0007ffe0ff */
[----:B0-----:R-:W-:Y:S01]  /*0080*/  STG.E desc[UR4][R6.64], R9 ;  /* 0x0000000906007986 */ /* 0x001fe2000c101904 */
[----:B------:R-:W-:Y:S05]  /*0090*/  EXIT ;  /* 0x000000000000794d */ /* 0x000fea0003800000 */
.L_x_0:
[----:B------:R-:W-:-:S00]  /*00a0*/  BRA `(.L_x_0) ;  /* 0xfffffffc00fc7947 */ /* 0x000fc0000383ffff */
[----:B------:R-:W-:-:S00]  /*00b0*/  NOP ;  /* 0x0000000000007918 */ /* 0x000fc00000000000 */
        /* <DEDUP_REMOVED lines=12> */
.L_x_1:


//--------------------- .nv.shared.reserved.0     --------------------------
	.section	.nv.shared.reserved.0,"aw",@nobits
	.weak		__nv_reservedSMEM_offset_0_alias
	.size		__nv_reservedSMEM_offset_0_alias, 0, 64
	.other		__nv_reservedSMEM_offset_0_alias,@"STO_CUDA_RESERVED_SHARED STV_DEFAULT"
__nv_reservedSMEM_offset_0_alias:
	.zero		0
	.zero		64


//--------------------- .nv.constant0._Z9addKernelPiS_S_ --------------------------
	.section	.nv.constant0._Z9addKernelPiS_S_,"a",@progbits
	.sectionflags	@""
	.align	4
.nv.constant0._Z9addKernelPiS_S_:
	.zero		920


//--------------------- SYMBOLS --------------------------

	.type		.nv.reservedSmem.offset0,@object
	.size		.nv.reservedSmem.offset0,0x4
